	.headerflags	@"EF_CUDA_TEXMODE_UNIFIED EF_CUDA_64BIT_ADDRESS EF_CUDA_ACCELERATORS EF_CUDA_SM90 EF_CUDA_VIRTUAL_SM(EF_CUDA_SM90)"
	.elftype	@"ET_EXEC"


//--------------------- .nv.info                  --------------------------
	.section	.nv.info,"",@"SHT_CUDA_INFO"
	.align	4


	//----- nvinfo : EIATTR_REGCOUNT
	.align		4
        /*0000*/ 	.byte	0x04, 0x2f
        /*0002*/ 	.short	(.L_3 - .L_2)
	.align		4
.L_2:
        /*0004*/ 	.word	index@(triton_poi_fused__native_batch_norm_legit_no_training_relu_4)
        /*0008*/ 	.word	0x00000012


	//----- nvinfo : EIATTR_MIN_STACK_SIZE
	.align		4
.L_3:
        /*000c*/ 	.byte	0x04, 0x12
        /*000e*/ 	.short	(.L_5 - .L_4)
	.align		4
.L_4:
        /*0010*/ 	.word	index@(triton_poi_fused__native_batch_norm_legit_no_training_relu_4)
        /*0014*/ 	.word	0x00000000


	//----- nvinfo : EIATTR_FRAME_SIZE
	.align		4
.L_5:
        /*0018*/ 	.byte	0x04, 0x11
        /*001a*/ 	.short	(.L_7 - .L_6)
	.align		4
.L_6:
        /*001c*/ 	.word	index@(triton_poi_fused__native_batch_norm_legit_no_training_relu_4)
        /*0020*/ 	.word	0x00000000


	//----- nvinfo : EIATTR_MIN_STACK_SIZE
	.align		4
.L_7:
        /*0024*/ 	.byte	0x04, 0x12
        /*0026*/ 	.short	(.L_9 - .L_8)
	.align		4
.L_8:
        /*0028*/ 	.word	index@(triton_poi_fused__native_batch_norm_legit_no_training_relu_4)
        /*002c*/ 	.word	0x00000000
.L_9:


//--------------------- .nv.info.triton_poi_fused__native_batch_norm_legit_no_training_relu_4 --------------------------
	.section	.nv.info.triton_poi_fused__native_batch_norm_legit_no_training_relu_4,"",@"SHT_CUDA_INFO"
	.sectionflags	@""
	.align	4


	//----- nvinfo : EIATTR_CUDA_API_VERSION
	.align		4
        /*0000*/ 	.byte	0x04, 0x37
        /*0002*/ 	.short	(.L_11 - .L_10)
.L_10:
        /*0004*/ 	.word	0x0000007c


	//----- nvinfo : EIATTR_KPARAM_INFO
	.align		4
.L_11:
        /*0008*/ 	.byte	0x04, 0x17
        /*000a*/ 	.short	(.L_13 - .L_12)
.L_12:
        /*000c*/ 	.word	0x00000000
        /*0010*/ 	.short	0x0006
        /*0012*/ 	.short	0x0030
        /*0014*/ 	.byte	0x00, 0xf0, 0x11, 0x00


	//----- nvinfo : EIATTR_KPARAM_INFO
	.align		4
.L_13:
        /*0018*/ 	.byte	0x04, 0x17
        /*001a*/ 	.short	(.L_15 - .L_14)
.L_14:
        /*001c*/ 	.word	0x00000000
        /*0020*/ 	.short	0x0005
        /*0022*/ 	.short	0x0028
        /*0024*/ 	.byte	0x00, 0xf4, 0x21, 0x00


	//----- nvinfo : EIATTR_KPARAM_INFO
	.align		4
.L_15:
        /*0028*/ 	.byte	0x04, 0x17
        /*002a*/ 	.short	(.L_17 - .L_16)
.L_16:
        /*002c*/ 	.word	0x00000000
        /*0030*/ 	.short	0x0004
        /*0032*/ 	.short	0x0020
        /*0034*/ 	.byte	0x00, 0xf4, 0x21, 0x00


	//----- nvinfo : EIATTR_KPARAM_INFO
	.align		4
.L_17:
        /*0038*/ 	.byte	0x04, 0x17
        /*003a*/ 	.short	(.L_19 - .L_18)
.L_18:
        /*003c*/ 	.word	0x00000000
        /*0040*/ 	.short	0x0003
        /*0042*/ 	.short	0x0018
        /*0044*/ 	.byte	0x00, 0xf4, 0x21, 0x00


	//----- nvinfo : EIATTR_KPARAM_INFO
	.align		4
.L_19:
        /*0048*/ 	.byte	0x04, 0x17
        /*004a*/ 	.short	(.L_21 - .L_20)
.L_20:
        /*004c*/ 	.word	0x00000000
        /*0050*/ 	.short	0x0002
        /*0052*/ 	.short	0x0010
        /*0054*/ 	.byte	0x00, 0xf4, 0x21, 0x00


	//----- nvinfo : EIATTR_KPARAM_INFO
	.align		4
.L_21:
        /*0058*/ 	.byte	0x04, 0x17
        /*005a*/ 	.short	(.L_23 - .L_22)
.L_22:
        /*005c*/ 	.word	0x00000000
        /*0060*/ 	.short	0x0001
        /*0062*/ 	.short	0x0008
        /*0064*/ 	.byte	0x00, 0xf4, 0x21, 0x00


	//----- nvinfo : EIATTR_KPARAM_INFO
	.align		4
.L_23:
        /*0068*/ 	.byte	0x04, 0x17
        /*006a*/ 	.short	(.L_25 - .L_24)
.L_24:
        /*006c*/ 	.word	0x00000000
        /*0070*/ 	.short	0x0000
        /*0072*/ 	.short	0x0000
        /*0074*/ 	.byte	0x00, 0xf4, 0x21, 0x00


	//----- nvinfo : EIATTR_SPARSE_MMA_MASK
	.align		4
.L_25:
        /*0078*/ 	.byte	0x03, 0x50
        /*007a*/ 	.short	0x0000


	//----- nvinfo : EIATTR_MAXREG_COUNT
	.align		4
        /*007c*/ 	.byte	0x03, 0x1b
        /*007e*/ 	.short	0x00ff


	//----- nvinfo : EIATTR_EXIT_INSTR_OFFSETS
	.align		4
        /*0080*/ 	.byte	0x04, 0x1c
        /*0082*/ 	.short	(.L_27 - .L_26)


	//   ....[0]....
.L_26:
        /*0084*/ 	.word	0x000003c0


	//----- nvinfo : EIATTR_REQNTID
	.align		4
.L_27:
        /*0088*/ 	.byte	0x04, 0x10
        /*008a*/ 	.short	(.L_29 - .L_28)
.L_28:
        /*008c*/ 	.word	0x00000100
        /*0090*/ 	.word	0x00000001
        /*0094*/ 	.word	0x00000001


	//----- nvinfo : EIATTR_CBANK_PARAM_SIZE
	.align		4
.L_29:
        /*0098*/ 	.byte	0x03, 0x19
        /*009a*/ 	.short	0x0034


	//----- nvinfo : EIATTR_PARAM_CBANK
	.align		4
        /*009c*/ 	.byte	0x04, 0x0a
        /*009e*/ 	.short	(.L_31 - .L_30)
	.align		4
.L_30:
        /*00a0*/ 	.word	index@(.nv.constant0.triton_poi_fused__native_batch_norm_legit_no_training_relu_4)
        /*00a4*/ 	.short	0x0210
        /*00a6*/ 	.short	0x0034


	//----- nvinfo : EIATTR_SW_WAR
	.align		4
.L_31:
        /*00a8*/ 	.byte	0x04, 0x36
        /*00aa*/ 	.short	(.L_33 - .L_32)
.L_32:
        /*00ac*/ 	.word	0x00000008
.L_33:


//--------------------- .nv.callgraph             --------------------------
	.section	.nv.callgraph,"",@"SHT_CUDA_CALLGRAPH"
	.align	4
	.sectionentsize	8
	.align		4
        /*0000*/ 	.word	0x00000000
	.align		4
        /*0004*/ 	.word	0xffffffff
	.align		4
        /*0008*/ 	.word	0x00000000
	.align		4
        /*000c*/ 	.word	0xfffffffe
	.align		4
        /*0010*/ 	.word	0x00000000
	.align		4
        /*0014*/ 	.word	0xfffffffd
	.align		4
        /*0018*/ 	.word	0x00000000
	.align		4
        /*001c*/ 	.word	0xfffffffc


//--------------------- .nv.constant4             --------------------------
	.section	.nv.constant4,"a",@progbits
	.align	8
	.align		8
.nv.constant4:
        /*0000*/ 	.dword	_$_str
	.align		8
        /*0008*/ 	.dword	_$_str_$_2


//--------------------- .text.triton_poi_fused__native_batch_norm_legit_no_training_relu_4 --------------------------
	.section	.text.triton_poi_fused__native_batch_norm_legit_no_training_relu_4,"ax",@progbits
	.align	128
        .global         triton_poi_fused__native_batch_norm_legit_no_training_relu_4
        .type           triton_poi_fused__native_batch_norm_legit_no_training_relu_4,@function
        .size           triton_poi_fused__native_batch_norm_legit_no_training_relu_4,(.L_x_1 - triton_poi_fused__native_batch_norm_legit_no_training_relu_4)
        .other          triton_poi_fused__native_batch_norm_legit_no_training_relu_4,@"STO_CUDA_ENTRY STV_DEFAULT"
triton_poi_fused__native_batch_norm_legit_no_training_relu_4:
.text.triton_poi_fused__native_batch_norm_legit_no_training_relu_4:
[----:B------:R-:W-:Y:S01]  /*0000*/  LDC R1, c[0x0][0x28] ;  /* 0x00000a00ff017b82 */ /* 0x000fe20000000800 */
[----:B------:R-:W1:Y:S07]  /*0010*/  S2R R0, SR_TID.X ;  /* 0x0000000000007919 */ /* 0x000e6e0000002100 */
[----:B------:R-:W2:Y:S01]  /*0020*/  LDC.64 R2, c[0x0][0x220] ;  /* 0x00008800ff027b82 */ /* 0x000ea20000000a00 */
[----:B------:R-:W-:Y:S01]  /*0030*/  ULDC.64 UR4, c[0x0][0x208] ;  /* 0x0000820000047ab9 */ /* 0x000fe20000000a00 */
[----:B------:R-:W3:Y:S06]  /*0040*/  S2R R5, SR_CTAID.X ;  /* 0x0000000000057919 */ /* 0x000eec0000002500 */
[----:B------:R-:W4:Y:S08]  /*0050*/  LDC.64 R6, c[0x0][0x218] ;  /* 0x00008600ff067b82 */ /* 0x000f300000000a00 */
[----:B------:R-:W5:Y:S08]  /*0060*/  LDC.64 R8, c[0x0][0x228] ;  /* 0x00008a00ff087b82 */ /* 0x000f700000000a00 */
[----:B------:R-:W5:Y:S01]  /*0070*/  LDC.64 R10, c[0x0][0x230] ;  /* 0x00008c00ff0a7b82 */ /* 0x000f620000000a00 */
[----:B-1----:R-:W-:-:S04]  /*0080*/  SHF.L.U32 R0, R0, 0x1, RZ ;  /* 0x0000000100007819 */ /* 0x002fc800000006ff */
[----:B------:R-:W-:-:S04]  /*0090*/  LOP3.LUT R0, R0, 0x1fe, RZ, 0xc0, !PT ;  /* 0x000001fe00007812 */ /* 0x000fc800078ec0ff */
[----:B---3--:R-:W-:-:S05]  /*00a0*/  LEA R0, R5, R0, 0x9 ;  /* 0x0000000005007211 */ /* 0x008fca00078e48ff */
[----:B------:R-:W-:-:S05]  /*00b0*/  IMAD.HI R4, R0, 0x2aaaaaab, RZ ;  /* 0x2aaaaaab00047827 */ /* 0x000fca00078e02ff */
[----:B------:R-:W-:-:S04]  /*00c0*/  SHF.R.U32.HI R5, RZ, 0x1f, R4 ;  /* 0x0000001fff057819 */ /* 0x000fc80000011604 */
[----:B------:R-:W-:-:S05]  /*00d0*/  LEA.HI R5, R4, R5, RZ, 0x1e ;  /* 0x0000000504057211 */ /* 0x000fca00078ff0ff */
[----:B------:R-:W-:Y:S02]  /*00e0*/  IMAD R13, R5, -0x18, R0 ;  /* 0xffffffe8050d7824 */ /* 0x000fe400078e0200 */
[----:B------:R-:W1:Y:S02]  /*00f0*/  LDC.64 R4, c[0x0][0x210] ;  /* 0x00008400ff047b82 */ /* 0x000e640000000a00 */
[----:B--2---:R-:W-:-:S06]  /*0100*/  IMAD.WIDE R2, R13, 0x4, R2 ;  /* 0x000000040d027825 */ /* 0x004fcc00078e0202 */
[----:B------:R-:W2:Y:S01]  /*0110*/  LDG.E.EL.64 R2, desc[UR4][R2.64] ;  /* 0x0000000402027981 */ /* 0x000ea2000c2e1b00 */
[----:B----4-:R-:W-:-:S04]  /*0120*/  IMAD.WIDE R6, R13, 0x4, R6 ;  /* 0x000000040d067825 */ /* 0x010fc800078e0206 */
[C---:B-----5:R-:W-:Y:S02]  /*0130*/  IMAD.WIDE R8, R13.reuse, 0x4, R8 ;  /* 0x000000040d087825 */ /* 0x060fe400078e0208 */
[----:B------:R-:W3:Y:S02]  /*0140*/  LDG.E.EL.64 R6, desc[UR4][R6.64] ;  /* 0x0000000406067981 */ /* 0x000ee4000c2e1b00 */
[----:B0-----:R-:W-:Y:S02]  /*0150*/  IMAD.WIDE R10, R13, 0x4, R10 ;  /* 0x000000040d0a7825 */ /* 0x001fe400078e020a */
[----:B------:R-:W4:Y:S04]  /*0160*/  LDG.E.EL.64 R8, desc[UR4][R8.64] ;  /* 0x0000000408087981 */ /* 0x000f28000c2e1b00 */
[----:B------:R-:W4:Y:S01]  /*0170*/  LDG.E.EL.64 R10, desc[UR4][R10.64] ;  /* 0x000000040a0a7981 */ /* 0x000f22000c2e1b00 */
[----:B-1----:R-:W-:-:S06]  /*0180*/  IMAD.WIDE R4, R0, 0x4, R4 ;  /* 0x0000000400047825 */ /* 0x002fcc00078e0204 */
[----:B------:R-:W3:Y:S01]  /*0190*/  LDG.E.64 R4, desc[UR4][R4.64] ;  /* 0x0000000404047981 */ /* 0x000ee2000c1e1b00 */
[----:B------:R-:W-:Y:S01]  /*01a0*/  HFMA2.MMA R14, -RZ, RZ, 1.625, 0 ;  /* 0x3e800000ff0e7435 */ /* 0x000fe200000001ff */
[----:B--2---:R-:W-:Y:S01]  /*01b0*/  FADD R2, R2, 9.9999997473787516356e-06 ;  /* 0x3727c5ac02027421 */ /* 0x004fe20000000000 */
[----:B------:R-:W-:-:S03]  /*01c0*/  FADD R3, R3, 9.9999997473787516356e-06 ;  /* 0x3727c5ac03037421 */ /* 0x000fc60000000000 */
[----:B------:R-:W0:Y:S08]  /*01d0*/  MUFU.SQRT R12, R2 ;  /* 0x00000002000c7308 */ /* 0x000e300000002000 */
[----:B------:R1:W2:Y:S01]  /*01e0*/  MUFU.SQRT R13, R3 ;  /* 0x00000003000d7308 */ /* 0x0002a20000002000 */
[C---:B0-----:R-:W-:Y:S02]  /*01f0*/  FSETP.GT.AND P0, PT, R12.reuse, 8.50705917302346158658e+37, PT ;  /* 0x7e8000000c00780b */ /* 0x041fe40003f04000 */
[----:B------:R-:W-:Y:S01]  /*0200*/  FSETP.GEU.AND P2, PT, R12, 1.175494350822287508e-38, PT ;  /* 0x008000000c00780b */ /* 0x000fe20003f4e000 */
[----:B-1----:R-:W0:Y:S01]  /*0210*/  LDC.64 R2, c[0x0][0x238] ;  /* 0x00008e00ff027b82 */ /* 0x002e220000000a00 */
[----:B--2---:R-:W-:-:S02]  /*0220*/  FSETP.GT.AND P1, PT, R13, 8.50705917302346158658e+37, PT ;  /* 0x7e8000000d00780b */ /* 0x004fc40003f24000 */
[----:B------:R-:W-:-:S07]  /*0230*/  FSETP.GEU.AND P3, PT, R13, 1.175494350822287508e-38, PT ;  /* 0x008000000d00780b */ /* 0x000fce0003f6e000 */
[----:B------:R-:W-:-:S04]  /*0240*/  @P0 FMUL R12, R12, 0.25 ;  /* 0x3e8000000c0c0820 */ /* 0x000fc80000400000 */
[----:B------:R-:W-:Y:S01]  /*0250*/  @!P2 FMUL R12, R12, 16777216 ;  /* 0x4b8000000c0ca820 */ /* 0x000fe20000400000 */
[----:B------:R-:W-:-:S04]  /*0260*/  @P1 FMUL R13, R13, 0.25 ;  /* 0x3e8000000d0d1820 */ /* 0x000fc80000400000 */
[----:B------:R-:W-:Y:S01]  /*0270*/  @!P3 FMUL R13, R13, 16777216 ;  /* 0x4b8000000d0db820 */ /* 0x000fe20000400000 */
[----:B------:R-:W1:Y:S01]  /*0280*/  MUFU.RCP R12, R12 ;  /* 0x0000000c000c7308 */ /* 0x000e620000001000 */
[----:B------:R-:W-:-:S07]  /*0290*/  FSEL R15, R14, 1, P0 ;  /* 0x3f8000000e0f7808 */ /* 0x000fce0000000000 */
[----:B------:R-:W2:Y:S01]  /*02a0*/  MUFU.RCP R13, R13 ;  /* 0x0000000d000d7308 */ /* 0x000ea20000001000 */
[----:B------:R-:W-:Y:S01]  /*02b0*/  FSEL R14, R14, 1, P1 ;  /* 0x3f8000000e0e7808 */ /* 0x000fe20000800000 */
[----:B------:R-:W-:-:S04]  /*02c0*/  @!P2 FMUL R15, R15, 16777216 ;  /* 0x4b8000000f0fa820 */ /* 0x000fc80000400000 */
[----:B------:R-:W-:Y:S01]  /*02d0*/  @!P3 FMUL R14, R14, 16777216 ;  /* 0x4b8000000e0eb820 */ /* 0x000fe20000400000 */
[----:B---3--:R-:W-:Y:S01]  /*02e0*/  FADD R5, R5, -R7 ;  /* 0x8000000705057221 */ /* 0x008fe20000000000 */
[----:B------:R-:W-:Y:S01]  /*02f0*/  FADD R4, R4, -R6 ;  /* 0x8000000604047221 */ /* 0x000fe20000000000 */
[----:B-1----:R-:W-:Y:S01]  /*0300*/  FMUL R15, R12, R15 ;  /* 0x0000000f0c0f7220 */ /* 0x002fe20000400000 */
[----:B--2---:R-:W-:-:S03]  /*0310*/  FMUL R14, R13, R14 ;  /* 0x0000000e0d0e7220 */ /* 0x004fc60000400000 */
[----:B------:R-:W-:Y:S01]  /*0320*/  FMUL R15, R4, R15 ;  /* 0x0000000f040f7220 */ /* 0x000fe20000400000 */
[----:B------:R-:W-:-:S03]  /*0330*/  FMUL R14, R5, R14 ;  /* 0x0000000e050e7220 */ /* 0x000fc60000400000 */
[----:B----4-:R-:W-:Y:S01]  /*0340*/  FFMA R8, R8, R15, R10 ;  /* 0x0000000f08087223 */ /* 0x010fe2000000000a */
[----:B------:R-:W-:-:S04]  /*0350*/  FFMA R9, R9, R14, R11 ;  /* 0x0000000e09097223 */ /* 0x000fc8000000000b */
[----:B------:R-:W-:Y:S02]  /*0360*/  FSETP.GEU.AND P0, PT, R8, RZ, PT ;  /* 0x000000ff0800720b */ /* 0x000fe40003f0e000 */
[C---:B------:R-:W-:Y:S01]  /*0370*/  FSETP.GEU.AND P1, PT, R9.reuse, RZ, PT ;  /* 0x000000ff0900720b */ /* 0x040fe20003f2e000 */
[----:B0-----:R-:W-:Y:S01]  /*0380*/  IMAD.WIDE R2, R0, 0x4, R2 ;  /* 0x0000000400027825 */ /* 0x001fe200078e0202 */
[----:B------:R-:W-:Y:S02]  /*0390*/  FSEL R8, R8, RZ, P0 ;  /* 0x000000ff08087208 */ /* 0x000fe40000000000 */
[----:B------:R-:W-:-:S05]  /*03a0*/  FSEL R9, R9, RZ, P1 ;  /* 0x000000ff09097208 */ /* 0x000fca0000800000 */
[----:B------:R-:W-:Y:S01]  /*03b0*/  STG.E.64 desc[UR4][R2.64], R8 ;  /* 0x0000000802007986 */ /* 0x000fe2000c101b04 */
[----:B------:R-:W-:Y:S05]  /*03c0*/  EXIT ;  /* 0x000000000000794d */ /* 0x000fea0003800000 */
.L_x_0:
[----:B------:R-:W-:-:S00]  /*03d0*/  BRA `(.L_x_0) ;  /* 0xfffffffc00fc7947 */ /* 0x000fc0000383ffff */
[----:B------:R-:W-:-:S00]  /*03e0*/  NOP ;  /* 0x0000000000007918 */ /* 0x000fc00000000000 */
        /* <DEDUP_REMOVED lines=9> */
.L_x_1:


//--------------------- .nv.global.init           --------------------------
	.section	.nv.global.init,"aw",@progbits
.nv.global.init:
	.type		_$_str,@object
	.size		_$_str,(_$_str_$_2 - _$_str)
_$_str:
        /*0000*/ 	.byte	0x5f, 0x5f, 0x43, 0x55, 0x44, 0x41, 0x5f, 0x46, 0x54, 0x5a, 0x00
	.type		_$_str_$_2,@object
	.size		_$_str_$_2,(.L_1 - _$_str_$_2)
_$_str_$_2:
        /*000b*/ 	.byte	0x5f, 0x5f, 0x43, 0x55, 0x44, 0x41, 0x5f, 0x50, 0x52, 0x45, 0x43, 0x5f, 0x53, 0x51, 0x52, 0x54
        /*001b*/ 	.byte	0x00
.L_1:


//--------------------- .nv.constant0.triton_poi_fused__native_batch_norm_legit_no_training_relu_4 --------------------------
	.section	.nv.constant0.triton_poi_fused__native_batch_norm_legit_no_training_relu_4,"a",@progbits
	.sectionflags	@""
	.align	4
.nv.constant0.triton_poi_fused__native_batch_norm_legit_no_training_relu_4:
	.zero		580
